	.headerflags	@"EF_CUDA_TEXMODE_UNIFIED EF_CUDA_64BIT_ADDRESS EF_CUDA_ACCELERATORS EF_CUDA_SM90 EF_CUDA_VIRTUAL_SM(EF_CUDA_SM90)"
	.elftype	@"ET_EXEC"


//--------------------- .nv.info                  --------------------------
	.section	.nv.info,"",@"SHT_CUDA_INFO"
	.align	4


	//----- nvinfo : EIATTR_REGCOUNT
	.align		4
        /*0000*/ 	.byte	0x04, 0x2f
        /*0002*/ 	.short	(.L_3 - .L_2)
	.align		4
.L_2:
        /*0004*/ 	.word	index@(triton_poi_fused__native_batch_norm_legit_no_training__prelu_kernel_add_convolution_60)
        /*0008*/ 	.word	0x00000020


	//----- nvinfo : EIATTR_MIN_STACK_SIZE
	.align		4
.L_3:
        /*000c*/ 	.byte	0x04, 0x12
        /*000e*/ 	.short	(.L_5 - .L_4)
	.align		4
.L_4:
        /*0010*/ 	.word	index@(triton_poi_fused__native_batch_norm_legit_no_training__prelu_kernel_add_convolution_60)
        /*0014*/ 	.word	0x00000000


	//----- nvinfo : EIATTR_FRAME_SIZE
	.align		4
.L_5:
        /*0018*/ 	.byte	0x04, 0x11
        /*001a*/ 	.short	(.L_7 - .L_6)
	.align		4
.L_6:
        /*001c*/ 	.word	index@(triton_poi_fused__native_batch_norm_legit_no_training__prelu_kernel_add_convolution_60)
        /*0020*/ 	.word	0x00000000


	//----- nvinfo : EIATTR_MIN_STACK_SIZE
	.align		4
.L_7:
        /*0024*/ 	.byte	0x04, 0x12
        /*0026*/ 	.short	(.L_9 - .L_8)
	.align		4
.L_8:
        /*0028*/ 	.word	index@(triton_poi_fused__native_batch_norm_legit_no_training__prelu_kernel_add_convolution_60)
        /*002c*/ 	.word	0x00000000
.L_9:


//--------------------- .nv.info.triton_poi_fused__native_batch_norm_legit_no_training__prelu_kernel_add_convolution_60 --------------------------
	.section	.nv.info.triton_poi_fused__native_batch_norm_legit_no_training__prelu_kernel_add_convolution_60,"",@"SHT_CUDA_INFO"
	.sectionflags	@""
	.align	4


	//----- nvinfo : EIATTR_CUDA_API_VERSION
	.align		4
        /*0000*/ 	.byte	0x04, 0x37
        /*0002*/ 	.short	(.L_11 - .L_10)
.L_10:
        /*0004*/ 	.word	0x0000007c


	//----- nvinfo : EIATTR_KPARAM_INFO
	.align		4
.L_11:
        /*0008*/ 	.byte	0x04, 0x17
        /*000a*/ 	.short	(.L_13 - .L_12)
.L_12:
        /*000c*/ 	.word	0x00000000
        /*0010*/ 	.short	0x000e
        /*0012*/ 	.short	0x0070
        /*0014*/ 	.byte	0x00, 0xf0, 0x11, 0x00


	//----- nvinfo : EIATTR_KPARAM_INFO
	.align		4
.L_13:
        /*0018*/ 	.byte	0x04, 0x17
        /*001a*/ 	.short	(.L_15 - .L_14)
.L_14:
        /*001c*/ 	.word	0x00000000
        /*0020*/ 	.short	0x000d
        /*0022*/ 	.short	0x0068
        /*0024*/ 	.byte	0x00, 0xf4, 0x21, 0x00


	//----- nvinfo : EIATTR_KPARAM_INFO
	.align		4
.L_15:
        /*0028*/ 	.byte	0x04, 0x17
        /*002a*/ 	.short	(.L_17 - .L_16)
.L_16:
        /*002c*/ 	.word	0x00000000
        /*0030*/ 	.short	0x000c
        /*0032*/ 	.short	0x0060
        /*0034*/ 	.byte	0x00, 0xf4, 0x21, 0x00


	//----- nvinfo : EIATTR_KPARAM_INFO
	.align		4
.L_17:
        /*0038*/ 	.byte	0x04, 0x17
        /*003a*/ 	.short	(.L_19 - .L_18)
.L_18:
        /*003c*/ 	.word	0x00000000
        /*0040*/ 	.short	0x000b
        /*0042*/ 	.short	0x0058
        /*0044*/ 	.byte	0x00, 0xf4, 0x21, 0x00


	//----- nvinfo : EIATTR_KPARAM_INFO
	.align		4
.L_19:
        /*0048*/ 	.byte	0x04, 0x17
        /*004a*/ 	.short	(.L_21 - .L_20)
.L_20:
        /*004c*/ 	.word	0x00000000
        /*0050*/ 	.short	0x000a
        /*0052*/ 	.short	0x0050
        /*0054*/ 	.byte	0x00, 0xf4, 0x21, 0x00


	//----- nvinfo : EIATTR_KPARAM_INFO
	.align		4
.L_21:
        /*0058*/ 	.byte	0x04, 0x17
        /*005a*/ 	.short	(.L_23 - .L_22)
.L_22:
        /*005c*/ 	.word	0x00000000
        /*0060*/ 	.short	0x0009
        /*0062*/ 	.short	0x0048
        /*0064*/ 	.byte	0x00, 0xf4, 0x21, 0x00


	//----- nvinfo : EIATTR_KPARAM_INFO
	.align		4
.L_23:
        /*0068*/ 	.byte	0x04, 0x17
        /*006a*/ 	.short	(.L_25 - .L_24)
.L_24:
        /*006c*/ 	.word	0x00000000
        /*0070*/ 	.short	0x0008
        /*0072*/ 	.short	0x0040
        /*0074*/ 	.byte	0x00, 0xf4, 0x21, 0x00


	//----- nvinfo : EIATTR_KPARAM_INFO
	.align		4
.L_25:
        /*0078*/ 	.byte	0x04, 0x17
        /*007a*/ 	.short	(.L_27 - .L_26)
.L_26:
        /*007c*/ 	.word	0x00000000
        /*0080*/ 	.short	0x0007
        /*0082*/ 	.short	0x0038
        /*0084*/ 	.byte	0x00, 0xf4, 0x21, 0x00


	//----- nvinfo : EIATTR_KPARAM_INFO
	.align		4
.L_27:
        /*0088*/ 	.byte	0x04, 0x17
        /*008a*/ 	.short	(.L_29 - .L_28)
.L_28:
        /*008c*/ 	.word	0x00000000
        /*0090*/ 	.short	0x0006
        /*0092*/ 	.short	0x0030
        /*0094*/ 	.byte	0x00, 0xf4, 0x21, 0x00


	//----- nvinfo : EIATTR_KPARAM_INFO
	.align		4
.L_29:
        /*0098*/ 	.byte	0x04, 0x17
        /*009a*/ 	.short	(.L_31 - .L_30)
.L_30:
        /*009c*/ 	.word	0x00000000
        /*00a0*/ 	.short	0x0005
        /*00a2*/ 	.short	0x0028
        /*00a4*/ 	.byte	0x00, 0xf4, 0x21, 0x00


	//----- nvinfo : EIATTR_KPARAM_INFO
	.align		4
.L_31:
        /*00a8*/ 	.byte	0x04, 0x17
        /*00aa*/ 	.short	(.L_33 - .L_32)
.L_32:
        /*00ac*/ 	.word	0x00000000
        /*00b0*/ 	.short	0x0004
        /*00b2*/ 	.short	0x0020
        /*00b4*/ 	.byte	0x00, 0xf4, 0x21, 0x00


	//----- nvinfo : EIATTR_KPARAM_INFO
	.align		4
.L_33:
        /*00b8*/ 	.byte	0x04, 0x17
        /*00ba*/ 	.short	(.L_35 - .L_34)
.L_34:
        /*00bc*/ 	.word	0x00000000
        /*00c0*/ 	.short	0x0003
        /*00c2*/ 	.short	0x0018
        /*00c4*/ 	.byte	0x00, 0xf4, 0x21, 0x00


	//----- nvinfo : EIATTR_KPARAM_INFO
	.align		4
.L_35:
        /*00c8*/ 	.byte	0x04, 0x17
        /*00ca*/ 	.short	(.L_37 - .L_36)
.L_36:
        /*00cc*/ 	.word	0x00000000
        /*00d0*/ 	.short	0x0002
        /*00d2*/ 	.short	0x0010
        /*00d4*/ 	.byte	0x00, 0xf4, 0x21, 0x00


	//----- nvinfo : EIATTR_KPARAM_INFO
	.align		4
.L_37:
        /*00d8*/ 	.byte	0x04, 0x17
        /*00da*/ 	.short	(.L_39 - .L_38)
.L_38:
        /*00dc*/ 	.word	0x00000000
        /*00e0*/ 	.short	0x0001
        /*00e2*/ 	.short	0x0008
        /*00e4*/ 	.byte	0x00, 0xf4, 0x21, 0x00


	//----- nvinfo : EIATTR_KPARAM_INFO
	.align		4
.L_39:
        /*00e8*/ 	.byte	0x04, 0x17
        /*00ea*/ 	.short	(.L_41 - .L_40)
.L_40:
        /*00ec*/ 	.word	0x00000000
        /*00f0*/ 	.short	0x0000
        /*00f2*/ 	.short	0x0000
        /*00f4*/ 	.byte	0x00, 0xf4, 0x21, 0x00


	//----- nvinfo : EIATTR_SPARSE_MMA_MASK
	.align		4
.L_41:
        /*00f8*/ 	.byte	0x03, 0x50
        /*00fa*/ 	.short	0x0000


	//----- nvinfo : EIATTR_MAXREG_COUNT
	.align		4
        /*00fc*/ 	.byte	0x03, 0x1b
        /*00fe*/ 	.short	0x00ff


	//----- nvinfo : EIATTR_EXIT_INSTR_OFFSETS
	.align		4
        /*0100*/ 	.byte	0x04, 0x1c
        /*0102*/ 	.short	(.L_43 - .L_42)


	//   ....[0]....
.L_42:
        /*0104*/ 	.word	0x00000590


	//----- nvinfo : EIATTR_REQNTID
	.align		4
.L_43:
        /*0108*/ 	.byte	0x04, 0x10
        /*010a*/ 	.short	(.L_45 - .L_44)
.L_44:
        /*010c*/ 	.word	0x00000080
        /*0110*/ 	.word	0x00000001
        /*0114*/ 	.word	0x00000001


	//----- nvinfo : EIATTR_CBANK_PARAM_SIZE
	.align		4
.L_45:
        /*0118*/ 	.byte	0x03, 0x19
        /*011a*/ 	.short	0x0074


	//----- nvinfo : EIATTR_PARAM_CBANK
	.align		4
        /*011c*/ 	.byte	0x04, 0x0a
        /*011e*/ 	.short	(.L_47 - .L_46)
	.align		4
.L_46:
        /*0120*/ 	.word	index@(.nv.constant0.triton_poi_fused__native_batch_norm_legit_no_training__prelu_kernel_add_convolution_60)
        /*0124*/ 	.short	0x0210
        /*0126*/ 	.short	0x0074


	//----- nvinfo : EIATTR_SW_WAR
	.align		4
.L_47:
        /*0128*/ 	.byte	0x04, 0x36
        /*012a*/ 	.short	(.L_49 - .L_48)
.L_48:
        /*012c*/ 	.word	0x00000008
.L_49:


//--------------------- .nv.callgraph             --------------------------
	.section	.nv.callgraph,"",@"SHT_CUDA_CALLGRAPH"
	.align	4
	.sectionentsize	8
	.align		4
        /*0000*/ 	.word	0x00000000
	.align		4
        /*0004*/ 	.word	0xffffffff
	.align		4
        /*0008*/ 	.word	0x00000000
	.align		4
        /*000c*/ 	.word	0xfffffffe
	.align		4
        /*0010*/ 	.word	0x00000000
	.align		4
        /*0014*/ 	.word	0xfffffffd
	.align		4
        /*0018*/ 	.word	0x00000000
	.align		4
        /*001c*/ 	.word	0xfffffffc


//--------------------- .nv.constant4             --------------------------
	.section	.nv.constant4,"a",@progbits
	.align	8
	.align		8
.nv.constant4:
        /*0000*/ 	.dword	_$_str
	.align		8
        /*0008*/ 	.dword	_$_str_$_2


//--------------------- .text.triton_poi_fused__native_batch_norm_legit_no_training__prelu_kernel_add_convolution_60 --------------------------
	.section	.text.triton_poi_fused__native_batch_norm_legit_no_training__prelu_kernel_add_convolution_60,"ax",@progbits
	.align	128
        .global         triton_poi_fused__native_batch_norm_legit_no_training__prelu_kernel_add_convolution_60
        .type           triton_poi_fused__native_batch_norm_legit_no_training__prelu_kernel_add_convolution_60,@function
        .size           triton_poi_fused__native_batch_norm_legit_no_training__prelu_kernel_add_convolution_60,(.L_x_1 - triton_poi_fused__native_batch_norm_legit_no_training__prelu_kernel_add_convolution_60)
        .other          triton_poi_fused__native_batch_norm_legit_no_training__prelu_kernel_add_convolution_60,@"STO_CUDA_ENTRY STV_DEFAULT"
triton_poi_fused__native_batch_norm_legit_no_training__prelu_kernel_add_convolution_60:
.text.triton_poi_fused__native_batch_norm_legit_no_training__prelu_kernel_add_convolution_60:
[----:B------:R-:W-:Y:S01]  /*0000*/  LDC R1, c[0x0][0x28] ;  /* 0x00000a00ff017b82 */ /* 0x000fe20000000800 */
[----:B------:R-:W1:Y:S07]  /*0010*/  S2R R5, SR_TID.X ;  /* 0x0000000000057919 */ /* 0x000e6e0000002100 */
[----:B------:R-:W2:Y:S01]  /*0020*/  LDC.64 R22, c[0x0][0x260] ;  /* 0x00009800ff167b82 */ /* 0x000ea20000000a00 */
[----:B------:R-:W-:Y:S01]  /*0030*/  ULDC.64 UR4, c[0x0][0x208] ;  /* 0x0000820000047ab9 */ /* 0x000fe20000000a00 */
[----:B------:R-:W3:Y:S06]  /*0040*/  S2R R0, SR_CTAID.X ;  /* 0x0000000000007919 */ /* 0x000eec0000002500 */
[----:B------:R-:W4:Y:S08]  /*0050*/  LDC.64 R6, c[0x0][0x228] ;  /* 0x00008a00ff067b82 */ /* 0x000f300000000a00 */
[----:B------:R-:W5:Y:S08]  /*0060*/  LDC.64 R18, c[0x0][0x238] ;  /* 0x00008e00ff127b82 */ /* 0x000f700000000a00 */
[----:B------:R-:W4:Y:S01]  /*0070*/  LDC.64 R14, c[0x0][0x210] ;  /* 0x00008400ff0e7b82 */ /* 0x000f220000000a00 */
[----:B-1----:R-:W-:-:S07]  /*0080*/  LOP3.LUT R5, R5, 0x7f, RZ, 0xc0, !PT ;  /* 0x0000007f05057812 */ /* 0x002fce00078ec0ff */
[----:B------:R-:W1:Y:S01]  /*0090*/  LDC.64 R28, c[0x0][0x230] ;  /* 0x00008c00ff1c7b82 */ /* 0x000e620000000a00 */
[----:B---3--:R-:W-:Y:S02]  /*00a0*/  SHF.R.S32.HI R2, RZ, 0x18, R0 ;  /* 0x00000018ff027819 */ /* 0x008fe40000011400 */
[----:B------:R-:W-:Y:S02]  /*00b0*/  LEA R5, R0, R5, 0x7 ;  /* 0x0000000500057211 */ /* 0x000fe400078e38ff */
[----:B------:R-:W-:-:S03]  /*00c0*/  SGXT R0, R2, 0x1 ;  /* 0x000000010200781a */ /* 0x000fc60000000200 */
[----:B------:R-:W3:Y:S01]  /*00d0*/  LDC.64 R16, c[0x0][0x218] ;  /* 0x00008600ff107b82 */ /* 0x000ee20000000a00 */
[----:B------:R-:W-:-:S04]  /*00e0*/  LEA.HI R0, R0, R5, RZ, 0xa ;  /* 0x0000000500007211 */ /* 0x000fc800078f50ff */
[----:B------:R-:W-:-:S03]  /*00f0*/  SHF.R.S32.HI R0, RZ, 0xa, R0 ;  /* 0x0000000aff007819 */ /* 0x000fc60000011400 */
[----:B------:R-:W1:Y:S01]  /*0100*/  LDC.64 R2, c[0x0][0x240] ;  /* 0x00009000ff027b82 */ /* 0x000e620000000a00 */
[----:B------:R-:W-:-:S04]  /*0110*/  LEA.HI R4, R0, R0, RZ, 0x3 ;  /* 0x0000000000047211 */ /* 0x000fc800078f18ff */
[----:B------:R-:W-:-:S03]  /*0120*/  LOP3.LUT R25, R4, 0xfffffff8, RZ, 0xc0, !PT ;  /* 0xfffffff804197812 */ /* 0x000fc600078ec0ff */
[----:B------:R-:W3:Y:S01]  /*0130*/  LDC.64 R26, c[0x0][0x258] ;  /* 0x00009600ff1a7b82 */ /* 0x000ee20000000a00 */
[----:B------:R-:W-:-:S05]  /*0140*/  IADD3 R25, R0, -R25, RZ ;  /* 0x8000001900197210 */ /* 0x000fca0007ffe0ff */
[C---:B--2---:R-:W-:Y:S02]  /*0150*/  IMAD.WIDE R22, R25.reuse, 0x4, R22 ;  /* 0x0000000419167825 */ /* 0x044fe400078e0216 */
[----:B------:R-:W2:Y:S04]  /*0160*/  LDC.64 R20, c[0x0][0x248] ;  /* 0x00009200ff147b82 */ /* 0x000ea80000000a00 */
[----:B------:R-:W2:Y:S01]  /*0170*/  LDG.E.EL R22, desc[UR4][R22.64] ;  /* 0x0000000416167981 */ /* 0x000ea2000c2e1900 */
[----:B01----:R-:W-:-:S03]  /*0180*/  IMAD.WIDE R2, R25, 0x4, R2 ;  /* 0x0000000419027825 */ /* 0x003fc600078e0202 */
[----:B------:R-:W0:Y:S03]  /*0190*/  LDC.64 R8, c[0x0][0x250] ;  /* 0x00009400ff087b82 */ /* 0x000e260000000a00 */
[----:B------:R-:W2:Y:S05]  /*01a0*/  LDG.E.EL R2, desc[UR4][R2.64] ;  /* 0x0000000402027981 */ /* 0x000eaa000c2e1900 */
[----:B------:R-:W1:Y:S08]  /*01b0*/  LDC.64 R10, c[0x0][0x268] ;  /* 0x00009a00ff0a7b82 */ /* 0x000e700000000a00 */
[----:B------:R-:W2:Y:S01]  /*01c0*/  LDC.64 R12, c[0x0][0x270] ;  /* 0x00009c00ff0c7b82 */ /* 0x000ea20000000a00 */
[----:B----4-:R-:W-:-:S04]  /*01d0*/  IMAD.WIDE R6, R5, 0x4, R6 ;  /* 0x0000000405067825 */ /* 0x010fc800078e0206 */
[----:B-----5:R-:W-:Y:S02]  /*01e0*/  IMAD.WIDE R18, R25, 0x4, R18 ;  /* 0x0000000419127825 */ /* 0x020fe400078e0212 */
[----:B------:R-:W4:Y:S02]  /*01f0*/  LDG.E R6, desc[UR4][R6.64] ;  /* 0x0000000406067981 */ /* 0x000f24000c1e1900 */
[----:B------:R-:W-:-:S04]  /*0200*/  IMAD.WIDE R14, R5, 0x4, R14 ;  /* 0x00000004050e7825 */ /* 0x000fc800078e020e */
[----:B------:R-:W-:Y:S01]  /*0210*/  IMAD.WIDE R28, R25, 0x4, R28 ;  /* 0x00000004191c7825 */ /* 0x000fe200078e021c */
[----:B------:R-:W4:Y:S03]  /*0220*/  LDG.E R3, desc[UR4][R14.64] ;  /* 0x000000040e037981 */ /* 0x000f26000c1e1900 */
[----:B---3--:R-:W-:Y:S01]  /*0230*/  IMAD.WIDE R16, R5, 0x4, R16 ;  /* 0x0000000405107825 */ /* 0x008fe200078e0210 */
[----:B------:R3:W5:Y:S03]  /*0240*/  LDG.E.EL R7, desc[UR4][R18.64] ;  /* 0x0000000412077981 */ /* 0x000766000c2e1900 */
[C---:B------:R-:W-:Y:S01]  /*0250*/  IMAD.WIDE R26, R25.reuse, 0x4, R26 ;  /* 0x00000004191a7825 */ /* 0x040fe200078e021a */
[----:B------:R-:W4:Y:S04]  /*0260*/  LDG.E.EL R4, desc[UR4][R28.64] ;  /* 0x000000041c047981 */ /* 0x000f28000c2e1900 */
[----:B------:R-:W4:Y:S01]  /*0270*/  LDG.E R23, desc[UR4][R16.64] ;  /* 0x0000000410177981 */ /* 0x000f22000c1e1900 */
[----:B---3--:R-:W3:Y:S03]  /*0280*/  LDC.64 R18, c[0x0][0x278] ;  /* 0x00009e00ff127b82 */ /* 0x008ee60000000a00 */
[----:B------:R-:W4:Y:S01]  /*0290*/  LDG.E.EL R0, desc[UR4][R26.64] ;  /* 0x000000041a007981 */ /* 0x000f22000c2e1900 */
[----:B--2---:R-:W-:-:S04]  /*02a0*/  IMAD.WIDE R20, R25, 0x4, R20 ;  /* 0x0000000419147825 */ /* 0x004fc800078e0214 */
[C---:B0-----:R-:W-:Y:S02]  /*02b0*/  IMAD.WIDE R8, R25.reuse, 0x4, R8 ;  /* 0x0000000419087825 */ /* 0x041fe400078e0208 */
[----:B------:R-:W2:Y:S02]  /*02c0*/  LDG.E.EL R20, desc[UR4][R20.64] ;  /* 0x0000000414147981 */ /* 0x000ea4000c2e1900 */
[C---:B-1----:R-:W-:Y:S02]  /*02d0*/  IMAD.WIDE R10, R25.reuse, 0x4, R10 ;  /* 0x00000004190a7825 */ /* 0x042fe400078e020a */
[----:B------:R-:W2:Y:S02]  /*02e0*/  LDG.E.EL R9, desc[UR4][R8.64] ;  /* 0x0000000408097981 */ /* 0x000ea4000c2e1900 */
[C---:B------:R-:W-:Y:S02]  /*02f0*/  IMAD.WIDE R12, R25.reuse, 0x4, R12 ;  /* 0x00000004190c7825 */ /* 0x040fe400078e020c */
[----:B------:R0:W2:Y:S04]  /*0300*/  LDG.E.EL R10, desc[UR4][R10.64] ;  /* 0x000000040a0a7981 */ /* 0x0000a8000c2e1900 */
[----:B------:R-:W2:Y:S01]  /*0310*/  LDG.E.EL R13, desc[UR4][R12.64] ;  /* 0x000000040c0d7981 */ /* 0x000ea2000c2e1900 */
[----:B---3--:R-:W-:-:S06]  /*0320*/  IMAD.WIDE R18, R25, 0x4, R18 ;  /* 0x0000000419127825 */ /* 0x008fcc00078e0212 */
[----:B------:R-:W3:Y:S01]  /*0330*/  LDG.E.EL R18, desc[UR4][R18.64] ;  /* 0x0000000412127981 */ /* 0x000ee2000c2e1900 */
[----:B------:R-:W-:-:S04]  /*0340*/  FADD R22, R22, 9.9999997473787516356e-06 ;  /* 0x3727c5ac16167421 */ /* 0x000fc80000000000 */
[----:B------:R-:W1:Y:S01]  /*0350*/  MUFU.SQRT R25, R22 ;  /* 0x0000001600197308 */ /* 0x000e620000002000 */
[----:B------:R-:W-:-:S07]  /*0360*/  FADD R2, R2, 9.9999997473787516356e-06 ;  /* 0x3727c5ac02027421 */ /* 0x000fce0000000000 */
[----:B------:R-:W0:Y:S01]  /*0370*/  MUFU.SQRT R24, R2 ;  /* 0x0000000200187308 */ /* 0x000e220000002000 */
[C---:B-1----:R-:W-:Y:S02]  /*0380*/  FSETP.GT.AND P1, PT, R25.reuse, 8.50705917302346158658e+37, PT ;  /* 0x7e8000001900780b */ /* 0x042fe40003f24000 */
[----:B------:R-:W-:Y:S02]  /*0390*/  FSETP.GEU.AND P3, PT, R25, 1.175494350822287508e-38, PT ;  /* 0x008000001900780b */ /* 0x000fe40003f6e000 */
[C---:B0-----:R-:W-:Y:S02]  /*03a0*/  FSETP.GT.AND P0, PT, R24.reuse, 8.50705917302346158658e+37, PT ;  /* 0x7e8000001800780b */ /* 0x041fe40003f04000 */
[----:B------:R-:W-:-:S07]  /*03b0*/  FSETP.GEU.AND P2, PT, R24, 1.175494350822287508e-38, PT ;  /* 0x008000001800780b */ /* 0x000fce0003f4e000 */
[----:B------:R-:W-:Y:S01]  /*03c0*/  @P1 FMUL R25, R25, 0.25 ;  /* 0x3e80000019191820 */ /* 0x000fe20000400000 */
[----:B------:R-:W-:-:S03]  /*03d0*/  HFMA2.MMA R2, -RZ, RZ, 1.625, 0 ;  /* 0x3e800000ff027435 */ /* 0x000fc600000001ff */
[----:B------:R-:W-:Y:S01]  /*03e0*/  @!P3 FMUL R25, R25, 16777216 ;  /* 0x4b8000001919b820 */ /* 0x000fe20000400000 */
[----:B------:R-:W-:-:S04]  /*03f0*/  @P0 FMUL R24, R24, 0.25 ;  /* 0x3e80000018180820 */ /* 0x000fc80000400000 */
[----:B------:R-:W-:Y:S01]  /*0400*/  @!P2 FMUL R24, R24, 16777216 ;  /* 0x4b8000001818a820 */ /* 0x000fe20000400000 */
[----:B------:R-:W0:Y:S01]  /*0410*/  MUFU.RCP R25, R25 ;  /* 0x0000001900197308 */ /* 0x000e220000001000 */
[----:B------:R-:W-:-:S07]  /*0420*/  FSEL R11, R2, 1, P0 ;  /* 0x3f800000020b7808 */ /* 0x000fce0000000000 */
[----:B------:R-:W1:Y:S01]  /*0430*/  MUFU.RCP R24, R24 ;  /* 0x0000001800187308 */ /* 0x000e620000001000 */
[----:B------:R-:W-:Y:S01]  /*0440*/  FSEL R2, R2, 1, P1 ;  /* 0x3f80000002027808 */ /* 0x000fe20000800000 */
[----:B----4-:R-:W-:Y:S01]  /*0450*/  FADD R6, R3, R6 ;  /* 0x0000000603067221 */ /* 0x010fe20000000000 */
[----:B------:R-:W-:Y:S01]  /*0460*/  @!P2 FMUL R11, R11, 16777216 ;  /* 0x4b8000000b0ba820 */ /* 0x000fe20000400000 */
[----:B------:R-:W-:Y:S02]  /*0470*/  FADD R23, R23, R4 ;  /* 0x0000000417177221 */ /* 0x000fe40000000000 */
[----:B------:R-:W-:Y:S01]  /*0480*/  @!P3 FMUL R2, R2, 16777216 ;  /* 0x4b8000000202b820 */ /* 0x000fe20000400000 */
[----:B-----5:R-:W-:Y:S01]  /*0490*/  FADD R8, -R7, R6 ;  /* 0x0000000607087221 */ /* 0x020fe20000000100 */
[----:B------:R-:W-:Y:S02]  /*04a0*/  FADD R7, -R0, R23 ;  /* 0x0000001700077221 */ /* 0x000fe40000000100 */
[----:B0-----:R-:W-:-:S02]  /*04b0*/  FMUL R4, R25, R2 ;  /* 0x0000000219047220 */ /* 0x001fc40000400000 */
[----:B------:R-:W0:Y:S01]  /*04c0*/  LDC.64 R2, c[0x0][0x220] ;  /* 0x00008800ff027b82 */ /* 0x000e220000000a00 */
[----:B-1----:R-:W-:Y:S01]  /*04d0*/  FMUL R11, R24, R11 ;  /* 0x0000000b180b7220 */ /* 0x002fe20000400000 */
[----:B------:R-:W-:-:S03]  /*04e0*/  FMUL R4, R4, R7 ;  /* 0x0000000704047220 */ /* 0x000fc60000400000 */
[----:B------:R-:W-:Y:S01]  /*04f0*/  FMUL R8, R11, R8 ;  /* 0x000000080b087220 */ /* 0x000fe20000400000 */
[----:B--2---:R-:W-:-:S03]  /*0500*/  FFMA R13, R10, R4, R13 ;  /* 0x000000040a0d7223 */ /* 0x004fc6000000000d */
[----:B------:R-:W-:-:S05]  /*0510*/  FFMA R8, R20, R8, R9 ;  /* 0x0000000814087223 */ /* 0x000fca0000000009 */
[C---:B------:R-:W-:Y:S01]  /*0520*/  FSETP.GT.AND P0, PT, R8.reuse, -R13, PT ;  /* 0x8000000d0800720b */ /* 0x040fe20003f04000 */
[----:B------:R-:W-:Y:S01]  /*0530*/  FADD R13, R8, R13 ;  /* 0x0000000d080d7221 */ /* 0x000fe20000000000 */
[----:B------:R-:W-:Y:S01]  /*0540*/  STG.E desc[UR4][R14.64], R6 ;  /* 0x000000060e007986 */ /* 0x000fe2000c101904 */
[----:B0-----:R-:W-:-:S03]  /*0550*/  IMAD.WIDE R2, R5, 0x4, R2 ;  /* 0x0000000405027825 */ /* 0x001fc600078e0202 */
[----:B------:R-:W-:Y:S07]  /*0560*/  STG.E desc[UR4][R16.64], R23 ;  /* 0x0000001710007986 */ /* 0x000fee000c101904 */
[----:B---3--:R-:W-:-:S05]  /*0570*/  @!P0 FMUL R13, R18, R13 ;  /* 0x0000000d120d8220 */ /* 0x008fca0000400000 */
[----:B------:R-:W-:Y:S01]  /*0580*/  STG.E desc[UR4][R2.64], R13 ;  /* 0x0000000d02007986 */ /* 0x000fe2000c101904 */
[----:B------:R-:W-:Y:S05]  /*0590*/  EXIT ;  /* 0x000000000000794d */ /* 0x000fea0003800000 */
.L_x_0:
[----:B------:R-:W-:-:S00]  /*05a0*/  BRA `(.L_x_0) ;  /* 0xfffffffc00fc7947 */ /* 0x000fc0000383ffff */
[----:B------:R-:W-:-:S00]  /*05b0*/  NOP ;  /* 0x0000000000007918 */ /* 0x000fc00000000000 */
        /* <DEDUP_REMOVED lines=12> */
.L_x_1:


//--------------------- .nv.global.init           --------------------------
	.section	.nv.global.init,"aw",@progbits
.nv.global.init:
	.type		_$_str,@object
	.size		_$_str,(_$_str_$_2 - _$_str)
_$_str:
        /*0000*/ 	.byte	0x5f, 0x5f, 0x43, 0x55, 0x44, 0x41, 0x5f, 0x46, 0x54, 0x5a, 0x00
	.type		_$_str_$_2,@object
	.size		_$_str_$_2,(.L_1 - _$_str_$_2)
_$_str_$_2:
        /*000b*/ 	.byte	0x5f, 0x5f, 0x43, 0x55, 0x44, 0x41, 0x5f, 0x50, 0x52, 0x45, 0x43, 0x5f, 0x53, 0x51, 0x52, 0x54
        /*001b*/ 	.byte	0x00
.L_1:


//--------------------- .nv.constant0.triton_poi_fused__native_batch_norm_legit_no_training__prelu_kernel_add_convolution_60 --------------------------
	.section	.nv.constant0.triton_poi_fused__native_batch_norm_legit_no_training__prelu_kernel_add_convolution_60,"a",@progbits
	.sectionflags	@""
	.align	4
.nv.constant0.triton_poi_fused__native_batch_norm_legit_no_training__prelu_kernel_add_convolution_60:
	.zero		644
